//
// Generated by NVIDIA NVVM Compiler
//
// Compiler Build ID: CL-36424714
// Cuda compilation tools, release 13.0, V13.0.88
// Based on NVVM 20.0.0
//

.version 9.0
.target sm_100
.address_size 64

	// .globl	_Z15kmeans_set_zeroPi

.visible .entry _Z15kmeans_set_zeroPi(
	.param .u64 .ptr .align 1 _Z15kmeans_set_zeroPi_param_0
)
{
	.reg .b32 	%r<6>;
	.reg .b64 	%rd<5>;

	ld.param.u64 	%rd1, [_Z15kmeans_set_zeroPi_param_0];
	cvta.to.global.u64 	%rd2, %rd1;
	mov.u32 	%r1, %ctaid.x;
	mov.u32 	%r2, %ntid.x;
	mov.u32 	%r3, %tid.x;
	mad.lo.s32 	%r4, %r1, %r2, %r3;
	mul.wide.u32 	%rd3, %r4, 4;
	add.s64 	%rd4, %rd2, %rd3;
	mov.b32 	%r5, 0;
	st.global.u32 	[%rd4], %r5;
	ret;

}


// ===== COMPILED SASS (sm_100) =====

	.target	sm_100

	.elftype	@"ET_EXEC"


//--------------------- .note.nv.tkinfo           --------------------------
	.section	.note.nv.tkinfo,"",@"SHT_NOTE"
	.sectionflags	@"SHF_NOTE_NV_TKINFO"
	.tkinfo
        /*0018*/ 	.word	0x00000002
        /*0030*/ 	.string	""
        /*0030*/ 	.string	"ptxas"
        /*0030*/ 	.string	"Cuda compilation tools, release 13.0, V13.0.88"
        /*0030*/ 	.string	"Build cuda_13.0.r13.0/compiler.36424714_0"
        /*0030*/ 	.string	"-arch sm_100 -m 64 "



//--------------------- .note.nv.cuinfo           --------------------------
	.section	.note.nv.cuinfo,"",@"SHT_NOTE"
	.sectionflags	@"SHF_NOTE_NV_CUINFO"
        /*0018*/ 	.short	0x0002
        /*001a*/ 	.short	0x0064
        /*001c*/ 	.short	0x0082
	.zero		2


//--------------------- .nv.info                  --------------------------
	.section	.nv.info,"",@"SHT_CUDA_INFO"
	.align	4


	//----- nvinfo : EIATTR_REGCOUNT
	.align		4
        /*0000*/ 	.byte	0x04, 0x2f
        /*0002*/ 	.short	(.L_1 - .L_0)
	.align		4
.L_0:
        /*0004*/ 	.word	index@(_Z15kmeans_set_zeroPi)
        /*0008*/ 	.word	0x00000008


	//----- nvinfo : EIATTR_FRAME_SIZE
	.align		4
.L_1:
        /*000c*/ 	.byte	0x04, 0x11
        /*000e*/ 	.short	(.L_3 - .L_2)
	.align		4
.L_2:
        /*0010*/ 	.word	index@(_Z15kmeans_set_zeroPi)
        /*0014*/ 	.word	0x00000000


	//----- nvinfo : EIATTR_MIN_STACK_SIZE
	.align		4
.L_3:
        /*0018*/ 	.byte	0x04, 0x12
        /*001a*/ 	.short	(.L_5 - .L_4)
	.align		4
.L_4:
        /*001c*/ 	.word	index@(_Z15kmeans_set_zeroPi)
        /*0020*/ 	.word	0x00000000
.L_5:


//--------------------- .nv.compat                --------------------------
	.section	.nv.compat,"",@"SHT_CUDA_COMPAT_INFO"
	.align	4
        /*0000*/ 	.byte	0x02, 0x09, 0x00, 0x00, 0x02, 0x02, 0x01, 0x00, 0x02, 0x05, 0x05, 0x00, 0x03, 0x07, 0x01, 0x01
        /*0010*/ 	.byte	0x02, 0x03, 0x00, 0x00, 0x02, 0x06, 0x01, 0x00, 0x04, 0x0b, 0x08, 0x00, 0x09, 0x00, 0x00, 0x00
        /*0020*/ 	.byte	0x00, 0x00, 0x00, 0x00


//--------------------- .nv.info._Z15kmeans_set_zeroPi --------------------------
	.section	.nv.info._Z15kmeans_set_zeroPi,"",@"SHT_CUDA_INFO"
	.sectionflags	@""
	.align	4


	//----- nvinfo : EIATTR_CUDA_API_VERSION
	.align		4
        /*0000*/ 	.byte	0x04, 0x37
        /*0002*/ 	.short	(.L_7 - .L_6)
.L_6:
        /*0004*/ 	.word	0x00000082


	//----- nvinfo : EIATTR_KPARAM_INFO
	.align		4
.L_7:
        /*0008*/ 	.byte	0x04, 0x17
        /*000a*/ 	.short	(.L_9 - .L_8)
.L_8:
        /*000c*/ 	.word	0x00000000
        /*0010*/ 	.short	0x0000
        /*0012*/ 	.short	0x0000
        /*0014*/ 	.byte	0x00, 0xf5, 0x21, 0x00


	//----- nvinfo : EIATTR_SPARSE_MMA_MASK
	.align		4
.L_9:
        /*0018*/ 	.byte	0x03, 0x50
        /*001a*/ 	.short	0x0000


	//----- nvinfo : EIATTR_MAXREG_COUNT
	.align		4
        /*001c*/ 	.byte	0x03, 0x1b
        /*001e*/ 	.short	0x00ff


	//----- nvinfo : EIATTR_MERCURY_ISA_VERSION
	.align		4
        /*0020*/ 	.byte	0x03, 0x5f
        /*0022*/ 	.short	0x0101


	//----- nvinfo : EIATTR_VRC_CTA_INIT_COUNT
	.align		4
        /*0024*/ 	.byte	0x02, 0x4a
	.zero		1
	.zero		1


	//----- nvinfo : EIATTR_EXIT_INSTR_OFFSETS
	.align		4
        /*0028*/ 	.byte	0x04, 0x1c
        /*002a*/ 	.short	(.L_11 - .L_10)


	//   ....[0]....
.L_10:
        /*002c*/ 	.word	0x00000090


	//----- nvinfo : EIATTR_CBANK_PARAM_SIZE
	.align		4
.L_11:
        /*0030*/ 	.byte	0x03, 0x19
        /*0032*/ 	.short	0x0008


	//----- nvinfo : EIATTR_PARAM_CBANK
	.align		4
        /*0034*/ 	.byte	0x04, 0x0a
        /*0036*/ 	.short	(.L_13 - .L_12)
	.align		4
.L_12:
        /*0038*/ 	.word	index@(.nv.constant0._Z15kmeans_set_zeroPi)
        /*003c*/ 	.short	0x0380
        /*003e*/ 	.short	0x0008


	//----- nvinfo : EIATTR_SW_WAR
	.align		4
.L_13:
        /*0040*/ 	.byte	0x04, 0x36
        /*0042*/ 	.short	(.L_15 - .L_14)
.L_14:
        /*0044*/ 	.word	0x00000008
.L_15:


//--------------------- .nv.callgraph             --------------------------
	.section	.nv.callgraph,"",@"SHT_CUDA_CALLGRAPH"
	.align	4
	.sectionentsize	8
	.align		4
        /*0000*/ 	.word	0x00000000
	.align		4
        /*0004*/ 	.word	0xffffffff
	.align		4
        /*0008*/ 	.word	0x00000000
	.align		4
        /*000c*/ 	.word	0xfffffffe
	.align		4
        /*0010*/ 	.word	0x00000000
	.align		4
        /*0014*/ 	.word	0xfffffffd
	.align		4
        /*0018*/ 	.word	0x00000000
	.align		4
        /*001c*/ 	.word	0xfffffffc


//--------------------- .text._Z15kmeans_set_zeroPi --------------------------
	.section	.text._Z15kmeans_set_zeroPi,"ax",@progbits
	.align	128
        .global         _Z15kmeans_set_zeroPi
        .type           _Z15kmeans_set_zeroPi,@function
        .size           _Z15kmeans_set_zeroPi,(.L_x_1 - _Z15kmeans_set_zeroPi)
        .other          _Z15kmeans_set_zeroPi,@"STO_CUDA_ENTRY STV_DEFAULT"
_Z15kmeans_set_zeroPi:
.text._Z15kmeans_set_zeroPi:
[----:B------:R-:W-:Y:S01]  /*0000*/  LDC R1, c[0x0][0x37c] ;  /* 0x0000df00ff017b82 */ /* 0x000fe20000000800 */
[----:B------:R-:W0:Y:S07]  /*0010*/  S2R R0, SR_TID.X ;  /* 0x0000000000007919 */ /* 0x000e2e0000002100 */
[----:B------:R-:W0:Y:S01]  /*0020*/  S2UR UR6, SR_CTAID.X ;  /* 0x00000000000679c3 */ /* 0x000e220000002500 */
[----:B------:R-:W1:Y:S07]  /*0030*/  LDCU.64 UR4, c[0x0][0x358] ;  /* 0x00006b00ff0477ac */ /* 0x000e6e0008000a00 */
[----:B------:R-:W0:Y:S08]  /*0040*/  LDC R5, c[0x0][0x360] ;  /* 0x0000d800ff057b82 */ /* 0x000e300000000800 */
[----:B------:R-:W2:Y:S01]  /*0050*/  LDC.64 R2, c[0x0][0x380] ;  /* 0x0000e000ff027b82 */ /* 0x000ea20000000a00 */
[----:B0-----:R-:W-:-:S04]  /*0060*/  IMAD R5, R5, UR6, R0 ;  /* 0x0000000605057c24 */ /* 0x001fc8000f8e0200 */
[----:B--2---:R-:W-:-:S05]  /*0070*/  IMAD.WIDE.U32 R2, R5, 0x4, R2 ;  /* 0x0000000405027825 */ /* 0x004fca00078e0002 */
[----:B-1----:R-:W-:Y:S01]  /*0080*/  STG.E desc[UR4][R2.64], RZ ;  /* 0x000000ff02007986 */ /* 0x002fe2000c101904 */
[----:B------:R-:W-:Y:S05]  /*0090*/  EXIT ;  /* 0x000000000000794d */ /* 0x000fea0003800000 */
.L_x_0:
[----:B------:R-:W-:-:S00]  /*00a0*/  BRA `(.L_x_0) ;  /* 0xfffffffc00fc7947 */ /* 0x000fc0000383ffff */
[----:B------:R-:W-:-:S00]  /*00b0*/  NOP ;  /* 0x0000000000007918 */ /* 0x000fc00000000000 */
        /* <DEDUP_REMOVED lines=12> */
.L_x_1:


//--------------------- .nv.shared.reserved.0     --------------------------
	.section	.nv.shared.reserved.0,"aw",@nobits
	.weak		__nv_reservedSMEM_offset_0_alias
	.size		__nv_reservedSMEM_offset_0_alias, 0, 64
	.other		__nv_reservedSMEM_offset_0_alias,@"STO_CUDA_RESERVED_SHARED STV_DEFAULT"
__nv_reservedSMEM_offset_0_alias:
	.zero		0
	.zero		64


//--------------------- .nv.constant0._Z15kmeans_set_zeroPi --------------------------
	.section	.nv.constant0._Z15kmeans_set_zeroPi,"a",@progbits
	.sectionflags	@""
	.align	4
.nv.constant0._Z15kmeans_set_zeroPi:
	.zero		904


//--------------------- SYMBOLS --------------------------

	.type		.nv.reservedSmem.offset0,@object
	.size		.nv.reservedSmem.offset0,0x4
